//
// Generated by NVIDIA NVVM Compiler
//
// Compiler Build ID: CL-36424714
// Cuda compilation tools, release 13.0, V13.0.88
// Based on NVVM 20.0.0
//

.version 9.0
.target sm_100
.address_size 64

	// .globl	_Z4testiiiPfPh

.visible .entry _Z4testiiiPfPh(
	.param .u32 _Z4testiiiPfPh_param_0,
	.param .u32 _Z4testiiiPfPh_param_1,
	.param .u32 _Z4testiiiPfPh_param_2,
	.param .u64 .ptr .align 1 _Z4testiiiPfPh_param_3,
	.param .u64 .ptr .align 1 _Z4testiiiPfPh_param_4
)
{
	.reg .pred 	%p<4>;
	.reg .b32 	%r<17>;
	.reg .b32 	%f<2>;
	.reg .b64 	%rd<9>;

	ld.param.u32 	%r2, [_Z4testiiiPfPh_param_0];
	ld.param.u32 	%r3, [_Z4testiiiPfPh_param_1];
	ld.param.u32 	%r4, [_Z4testiiiPfPh_param_2];
	ld.param.u64 	%rd1, [_Z4testiiiPfPh_param_3];
	ld.param.u64 	%rd2, [_Z4testiiiPfPh_param_4];
	mov.u32 	%r5, %ctaid.x;
	mov.u32 	%r6, %ntid.x;
	mov.u32 	%r7, %tid.x;
	mad.lo.s32 	%r8, %r5, %r6, %r7;
	mov.u32 	%r9, %ctaid.y;
	mov.u32 	%r10, %ntid.y;
	mov.u32 	%r11, %tid.y;
	mad.lo.s32 	%r12, %r9, %r10, %r11;
	mad.lo.s32 	%r1, %r3, %r12, %r8;
	setp.ge.u32 	%p1, %r8, %r3;
	mul.lo.s32 	%r14, %r4, %r2;
	setp.ge.u32 	%p2, %r12, %r14;
	or.pred  	%p3, %p1, %p2;
	@%p3 bra 	$L__BB0_2;
	cvta.to.global.u64 	%rd3, %rd1;
	cvta.to.global.u64 	%rd4, %rd2;
	cvt.u64.u32 	%rd5, %r1;
	mul.wide.u32 	%rd6, %r1, 4;
	add.s64 	%rd7, %rd3, %rd6;
	ld.global.f32 	%f1, [%rd7];
	cvt.rzi.u32.f32 	%r16, %f1;
	add.s64 	%rd8, %rd4, %rd5;
	st.global.u8 	[%rd8], %r16;
$L__BB0_2:
	ret;

}


// ===== COMPILED SASS (sm_100) =====

	.target	sm_100

	.elftype	@"ET_EXEC"


//--------------------- .note.nv.tkinfo           --------------------------
	.section	.note.nv.tkinfo,"",@"SHT_NOTE"
	.sectionflags	@"SHF_NOTE_NV_TKINFO"
	.tkinfo
        /*0018*/ 	.word	0x00000002
        /*0030*/ 	.string	""
        /*0030*/ 	.string	"ptxas"
        /*0030*/ 	.string	"Cuda compilation tools, release 13.0, V13.0.88"
        /*0030*/ 	.string	"Build cuda_13.0.r13.0/compiler.36424714_0"
        /*0030*/ 	.string	"-arch sm_100 -m 64 "



//--------------------- .note.nv.cuinfo           --------------------------
	.section	.note.nv.cuinfo,"",@"SHT_NOTE"
	.sectionflags	@"SHF_NOTE_NV_CUINFO"
        /*0018*/ 	.short	0x0002
        /*001a*/ 	.short	0x0064
        /*001c*/ 	.short	0x0082
	.zero		2


//--------------------- .nv.info                  --------------------------
	.section	.nv.info,"",@"SHT_CUDA_INFO"
	.align	4


	//----- nvinfo : EIATTR_REGCOUNT
	.align		4
        /*0000*/ 	.byte	0x04, 0x2f
        /*0002*/ 	.short	(.L_1 - .L_0)
	.align		4
.L_0:
        /*0004*/ 	.word	index@(_Z4testiiiPfPh)
        /*0008*/ 	.word	0x0000000a


	//----- nvinfo : EIATTR_FRAME_SIZE
	.align		4
.L_1:
        /*000c*/ 	.byte	0x04, 0x11
        /*000e*/ 	.short	(.L_3 - .L_2)
	.align		4
.L_2:
        /*0010*/ 	.word	index@(_Z4testiiiPfPh)
        /*0014*/ 	.word	0x00000000


	//----- nvinfo : EIATTR_MIN_STACK_SIZE
	.align		4
.L_3:
        /*0018*/ 	.byte	0x04, 0x12
        /*001a*/ 	.short	(.L_5 - .L_4)
	.align		4
.L_4:
        /*001c*/ 	.word	index@(_Z4testiiiPfPh)
        /*0020*/ 	.word	0x00000000
.L_5:


//--------------------- .nv.compat                --------------------------
	.section	.nv.compat,"",@"SHT_CUDA_COMPAT_INFO"
	.align	4
        /*0000*/ 	.byte	0x02, 0x09, 0x00, 0x00, 0x02, 0x02, 0x01, 0x00, 0x02, 0x05, 0x05, 0x00, 0x03, 0x07, 0x01, 0x01
        /*0010*/ 	.byte	0x02, 0x03, 0x00, 0x00, 0x02, 0x06, 0x01, 0x00, 0x04, 0x0b, 0x08, 0x00, 0x09, 0x00, 0x00, 0x00
        /*0020*/ 	.byte	0x00, 0x00, 0x00, 0x00


//--------------------- .nv.info._Z4testiiiPfPh   --------------------------
	.section	.nv.info._Z4testiiiPfPh,"",@"SHT_CUDA_INFO"
	.sectionflags	@""
	.align	4


	//----- nvinfo : EIATTR_CUDA_API_VERSION
	.align		4
        /*0000*/ 	.byte	0x04, 0x37
        /*0002*/ 	.short	(.L_7 - .L_6)
.L_6:
        /*0004*/ 	.word	0x00000082


	//----- nvinfo : EIATTR_KPARAM_INFO
	.align		4
.L_7:
        /*0008*/ 	.byte	0x04, 0x17
        /*000a*/ 	.short	(.L_9 - .L_8)
.L_8:
        /*000c*/ 	.word	0x00000000
        /*0010*/ 	.short	0x0004
        /*0012*/ 	.short	0x0018
        /*0014*/ 	.byte	0x00, 0xf5, 0x21, 0x00


	//----- nvinfo : EIATTR_KPARAM_INFO
	.align		4
.L_9:
        /*0018*/ 	.byte	0x04, 0x17
        /*001a*/ 	.short	(.L_11 - .L_10)
.L_10:
        /*001c*/ 	.word	0x00000000
        /*0020*/ 	.short	0x0003
        /*0022*/ 	.short	0x0010
        /*0024*/ 	.byte	0x00, 0xf5, 0x21, 0x00


	//----- nvinfo : EIATTR_KPARAM_INFO
	.align		4
.L_11:
        /*0028*/ 	.byte	0x04, 0x17
        /*002a*/ 	.short	(.L_13 - .L_12)
.L_12:
        /*002c*/ 	.word	0x00000000
        /*0030*/ 	.short	0x0002
        /*0032*/ 	.short	0x0008
        /*0034*/ 	.byte	0x00, 0xf0, 0x11, 0x00


	//----- nvinfo : EIATTR_KPARAM_INFO
	.align		4
.L_13:
        /*0038*/ 	.byte	0x04, 0x17
        /*003a*/ 	.short	(.L_15 - .L_14)
.L_14:
        /*003c*/ 	.word	0x00000000
        /*0040*/ 	.short	0x0001
        /*0042*/ 	.short	0x0004
        /*0044*/ 	.byte	0x00, 0xf0, 0x11, 0x00


	//----- nvinfo : EIATTR_KPARAM_INFO
	.align		4
.L_15:
        /*0048*/ 	.byte	0x04, 0x17
        /*004a*/ 	.short	(.L_17 - .L_16)
.L_16:
        /*004c*/ 	.word	0x00000000
        /*0050*/ 	.short	0x0000
        /*0052*/ 	.short	0x0000
        /*0054*/ 	.byte	0x00, 0xf0, 0x11, 0x00


	//----- nvinfo : EIATTR_SPARSE_MMA_MASK
	.align		4
.L_17:
        /*0058*/ 	.byte	0x03, 0x50
        /*005a*/ 	.short	0x0000


	//----- nvinfo : EIATTR_MAXREG_COUNT
	.align		4
        /*005c*/ 	.byte	0x03, 0x1b
        /*005e*/ 	.short	0x00ff


	//----- nvinfo : EIATTR_MERCURY_ISA_VERSION
	.align		4
        /*0060*/ 	.byte	0x03, 0x5f
        /*0062*/ 	.short	0x0101


	//----- nvinfo : EIATTR_VRC_CTA_INIT_COUNT
	.align		4
        /*0064*/ 	.byte	0x02, 0x4a
	.zero		1
	.zero		1


	//----- nvinfo : EIATTR_EXIT_INSTR_OFFSETS
	.align		4
        /*0068*/ 	.byte	0x04, 0x1c
        /*006a*/ 	.short	(.L_19 - .L_18)


	//   ....[0]....
.L_18:
        /*006c*/ 	.word	0x000000f0


	//   ....[1]....
        /*0070*/ 	.word	0x00000190


	//----- nvinfo : EIATTR_CBANK_PARAM_SIZE
	.align		4
.L_19:
        /*0074*/ 	.byte	0x03, 0x19
        /*0076*/ 	.short	0x0020


	//----- nvinfo : EIATTR_PARAM_CBANK
	.align		4
        /*0078*/ 	.byte	0x04, 0x0a
        /*007a*/ 	.short	(.L_21 - .L_20)
	.align		4
.L_20:
        /*007c*/ 	.word	index@(.nv.constant0._Z4testiiiPfPh)
        /*0080*/ 	.short	0x0380
        /*0082*/ 	.short	0x0020


	//----- nvinfo : EIATTR_SW_WAR
	.align		4
.L_21:
        /*0084*/ 	.byte	0x04, 0x36
        /*0086*/ 	.short	(.L_23 - .L_22)
.L_22:
        /*0088*/ 	.word	0x00000008
.L_23:


//--------------------- .nv.callgraph             --------------------------
	.section	.nv.callgraph,"",@"SHT_CUDA_CALLGRAPH"
	.align	4
	.sectionentsize	8
	.align		4
        /*0000*/ 	.word	0x00000000
	.align		4
        /*0004*/ 	.word	0xffffffff
	.align		4
        /*0008*/ 	.word	0x00000000
	.align		4
        /*000c*/ 	.word	0xfffffffe
	.align		4
        /*0010*/ 	.word	0x00000000
	.align		4
        /*0014*/ 	.word	0xfffffffd
	.align		4
        /*0018*/ 	.word	0x00000000
	.align		4
        /*001c*/ 	.word	0xfffffffc


//--------------------- .text._Z4testiiiPfPh      --------------------------
	.section	.text._Z4testiiiPfPh,"ax",@progbits
	.align	128
        .global         _Z4testiiiPfPh
        .type           _Z4testiiiPfPh,@function
        .size           _Z4testiiiPfPh,(.L_x_1 - _Z4testiiiPfPh)
        .other          _Z4testiiiPfPh,@"STO_CUDA_ENTRY STV_DEFAULT"
_Z4testiiiPfPh:
.text._Z4testiiiPfPh:
[----:B------:R-:W-:Y:S01]  /*0000*/  LDC R1, c[0x0][0x37c] ;  /* 0x0000df00ff017b82 */ /* 0x000fe20000000800 */
[----:B------:R-:W0:Y:S07]  /*0010*/  S2R R2, SR_TID.Y ;  /* 0x0000000000027919 */ /* 0x000e2e0000002200 */
[----:B------:R-:W1:Y:S01]  /*0020*/  LDC R0, c[0x0][0x360] ;  /* 0x0000d800ff007b82 */ /* 0x000e620000000800 */
[----:B------:R-:W2:Y:S01]  /*0030*/  LDCU UR4, c[0x0][0x388] ;  /* 0x00007100ff0477ac */ /* 0x000ea20008000800 */
[----:B------:R-:W1:Y:S01]  /*0040*/  S2R R5, SR_TID.X ;  /* 0x0000000000057919 */ /* 0x000e620000002100 */
[----:B------:R-:W2:Y:S05]  /*0050*/  LDCU.64 UR6, c[0x0][0x380] ;  /* 0x00007000ff0677ac */ /* 0x000eaa0008000a00 */
[----:B------:R-:W0:Y:S08]  /*0060*/  S2UR UR8, SR_CTAID.Y ;  /* 0x00000000000879c3 */ /* 0x000e300000002600 */
[----:B------:R-:W0:Y:S01]  /*0070*/  LDC R3, c[0x0][0x364] ;  /* 0x0000d900ff037b82 */ /* 0x000e220000000800 */
[----:B--2---:R-:W-:-:S07]  /*0080*/  UIMAD UR4, UR4, UR6, URZ ;  /* 0x00000006040472a4 */ /* 0x004fce000f8e02ff */
[----:B------:R-:W1:Y:S01]  /*0090*/  S2UR UR5, SR_CTAID.X ;  /* 0x00000000000579c3 */ /* 0x000e620000002500 */
[----:B0-----:R-:W-:-:S05]  /*00a0*/  IMAD R3, R3, UR8, R2 ;  /* 0x0000000803037c24 */ /* 0x001fca000f8e0202 */
[----:B------:R-:W-:Y:S01]  /*00b0*/  ISETP.GE.U32.AND P0, PT, R3, UR4, PT ;  /* 0x0000000403007c0c */ /* 0x000fe2000bf06070 */
[----:B-1----:R-:W-:-:S04]  /*00c0*/  IMAD R0, R0, UR5, R5 ;  /* 0x0000000500007c24 */ /* 0x002fc8000f8e0205 */
[----:B------:R-:W-:Y:S01]  /*00d0*/  IMAD R5, R3, UR7, R0 ;  /* 0x0000000703057c24 */ /* 0x000fe2000f8e0200 */
[----:B------:R-:W-:-:S13]  /*00e0*/  ISETP.GE.U32.OR P0, PT, R0, UR7, P0 ;  /* 0x0000000700007c0c */ /* 0x000fda0008706470 */
[----:B------:R-:W-:Y:S05]  /*00f0*/  @P0 EXIT ;  /* 0x000000000000094d */ /* 0x000fea0003800000 */
[----:B------:R-:W0:Y:S01]  /*0100*/  LDC.64 R2, c[0x0][0x390] ;  /* 0x0000e400ff027b82 */ /* 0x000e220000000a00 */
[----:B------:R-:W1:Y:S01]  /*0110*/  LDCU.64 UR4, c[0x0][0x358] ;  /* 0x00006b00ff0477ac */ /* 0x000e620008000a00 */
[----:B------:R-:W2:Y:S01]  /*0120*/  LDCU.64 UR6, c[0x0][0x398] ;  /* 0x00007300ff0677ac */ /* 0x000ea20008000a00 */
[----:B0-----:R-:W-:-:S06]  /*0130*/  IMAD.WIDE.U32 R2, R5, 0x4, R2 ;  /* 0x0000000405027825 */ /* 0x001fcc00078e0002 */
[----:B-1----:R-:W3:Y:S01]  /*0140*/  LDG.E R2, desc[UR4][R2.64] ;  /* 0x0000000402027981 */ /* 0x002ee2000c1e1900 */
[----:B--2---:R-:W-:-:S04]  /*0150*/  IADD3 R4, P0, PT, R5, UR6, RZ ;  /* 0x0000000605047c10 */ /* 0x004fc8000ff1e0ff */
[----:B------:R-:W-:Y:S01]  /*0160*/  IADD3.X R5, PT, PT, RZ, UR7, RZ, P0, !PT ;  /* 0x00000007ff057c10 */ /* 0x000fe200087fe4ff */
[----:B---3--:R-:W0:Y:S04]  /*0170*/  F2I.U32.TRUNC.NTZ R7, R2 ;  /* 0x0000000200077305 */ /* 0x008e28000020f000 */
[----:B0-----:R-:W-:Y:S01]  /*0180*/  STG.E.U8 desc[UR4][R4.64], R7 ;  /* 0x0000000704007986 */ /* 0x001fe2000c101104 */
[----:B------:R-:W-:Y:S05]  /*0190*/  EXIT ;  /* 0x000000000000794d */ /* 0x000fea0003800000 */
.L_x_0:
[----:B------:R-:W-:-:S00]  /*01a0*/  BRA `(.L_x_0) ;  /* 0xfffffffc00fc7947 */ /* 0x000fc0000383ffff */
[----:B------:R-:W-:-:S00]  /*01b0*/  NOP ;  /* 0x0000000000007918 */ /* 0x000fc00000000000 */
        /* <DEDUP_REMOVED lines=12> */
.L_x_1:


//--------------------- .nv.shared.reserved.0     --------------------------
	.section	.nv.shared.reserved.0,"aw",@nobits
	.weak		__nv_reservedSMEM_offset_0_alias
	.size		__nv_reservedSMEM_offset_0_alias, 0, 64
	.other		__nv_reservedSMEM_offset_0_alias,@"STO_CUDA_RESERVED_SHARED STV_DEFAULT"
__nv_reservedSMEM_offset_0_alias:
	.zero		0
	.zero		64


//--------------------- .nv.constant0._Z4testiiiPfPh --------------------------
	.section	.nv.constant0._Z4testiiiPfPh,"a",@progbits
	.sectionflags	@""
	.align	4
.nv.constant0._Z4testiiiPfPh:
	.zero		928


//--------------------- SYMBOLS --------------------------

	.type		.nv.reservedSmem.offset0,@object
	.size		.nv.reservedSmem.offset0,0x4
